//
// Generated by NVIDIA NVVM Compiler
//
// Compiler Build ID: CL-36424714
// Cuda compilation tools, release 13.0, V13.0.88
// Based on NVVM 20.0.0
//

.version 9.0
.target sm_100
.address_size 64

	// .globl	kernmulRSymm2Dx

.visible .entry kernmulRSymm2Dx(
	.param .u64 .ptr .align 1 kernmulRSymm2Dx_param_0,
	.param .u64 .ptr .align 1 kernmulRSymm2Dx_param_1,
	.param .u32 kernmulRSymm2Dx_param_2,
	.param .u32 kernmulRSymm2Dx_param_3
)
{
	.reg .pred 	%p<5>;
	.reg .b32 	%r<17>;
	.reg .b32 	%f<6>;
	.reg .b64 	%rd<9>;

	ld.param.u64 	%rd1, [kernmulRSymm2Dx_param_0];
	ld.param.u64 	%rd2, [kernmulRSymm2Dx_param_1];
	ld.param.u32 	%r3, [kernmulRSymm2Dx_param_2];
	ld.param.u32 	%r4, [kernmulRSymm2Dx_param_3];
	mov.u32 	%r5, %ctaid.y;
	mov.u32 	%r6, %ntid.y;
	mov.u32 	%r7, %tid.y;
	mad.lo.s32 	%r1, %r5, %r6, %r7;
	mov.u32 	%r8, %ctaid.x;
	mov.u32 	%r9, %ntid.x;
	mov.u32 	%r10, %tid.x;
	mad.lo.s32 	%r2, %r8, %r9, %r10;
	setp.le.s32 	%p1, %r3, %r1;
	setp.ge.s32 	%p2, %r2, %r4;
	or.pred  	%p3, %p1, %p2;
	@%p3 bra 	$L__BB0_2;
	cvta.to.global.u64 	%rd3, %rd2;
	cvta.to.global.u64 	%rd4, %rd1;
	mad.lo.s32 	%r11, %r4, %r1, %r2;
	sub.s32 	%r12, %r3, %r1;
	mad.lo.s32 	%r13, %r12, %r4, %r2;
	shl.b32 	%r14, %r11, 1;
	mul.wide.s32 	%rd5, %r14, 4;
	add.s64 	%rd6, %rd4, %rd5;
	ld.global.f32 	%f1, [%rd6];
	ld.global.f32 	%f2, [%rd6+4];
	shr.u32 	%r15, %r3, 1;
	setp.gt.u32 	%p4, %r1, %r15;
	selp.b32 	%r16, %r13, %r11, %p4;
	mul.wide.s32 	%rd7, %r16, 4;
	add.s64 	%rd8, %rd3, %rd7;
	ld.global.nc.f32 	%f3, [%rd8];
	mul.f32 	%f4, %f1, %f3;
	st.global.f32 	[%rd6], %f4;
	mul.f32 	%f5, %f2, %f3;
	st.global.f32 	[%rd6+4], %f5;
$L__BB0_2:
	ret;

}


// ===== COMPILED SASS (sm_100) =====

	.target	sm_100

	.elftype	@"ET_EXEC"


//--------------------- .note.nv.tkinfo           --------------------------
	.section	.note.nv.tkinfo,"",@"SHT_NOTE"
	.sectionflags	@"SHF_NOTE_NV_TKINFO"
	.tkinfo
        /*0018*/ 	.word	0x00000002
        /*0030*/ 	.string	""
        /*0030*/ 	.string	"ptxas"
        /*0030*/ 	.string	"Cuda compilation tools, release 13.0, V13.0.88"
        /*0030*/ 	.string	"Build cuda_13.0.r13.0/compiler.36424714_0"
        /*0030*/ 	.string	"-arch sm_100 -m 64 "



//--------------------- .note.nv.cuinfo           --------------------------
	.section	.note.nv.cuinfo,"",@"SHT_NOTE"
	.sectionflags	@"SHF_NOTE_NV_CUINFO"
        /*0018*/ 	.short	0x0002
        /*001a*/ 	.short	0x0064
        /*001c*/ 	.short	0x0082
	.zero		2


//--------------------- .nv.info                  --------------------------
	.section	.nv.info,"",@"SHT_CUDA_INFO"
	.align	4


	//----- nvinfo : EIATTR_REGCOUNT
	.align		4
        /*0000*/ 	.byte	0x04, 0x2f
        /*0002*/ 	.short	(.L_1 - .L_0)
	.align		4
.L_0:
        /*0004*/ 	.word	index@(kernmulRSymm2Dx)
        /*0008*/ 	.word	0x0000000e


	//----- nvinfo : EIATTR_FRAME_SIZE
	.align		4
.L_1:
        /*000c*/ 	.byte	0x04, 0x11
        /*000e*/ 	.short	(.L_3 - .L_2)
	.align		4
.L_2:
        /*0010*/ 	.word	index@(kernmulRSymm2Dx)
        /*0014*/ 	.word	0x00000000


	//----- nvinfo : EIATTR_MIN_STACK_SIZE
	.align		4
.L_3:
        /*0018*/ 	.byte	0x04, 0x12
        /*001a*/ 	.short	(.L_5 - .L_4)
	.align		4
.L_4:
        /*001c*/ 	.word	index@(kernmulRSymm2Dx)
        /*0020*/ 	.word	0x00000000
.L_5:


//--------------------- .nv.compat                --------------------------
	.section	.nv.compat,"",@"SHT_CUDA_COMPAT_INFO"
	.align	4
        /*0000*/ 	.byte	0x02, 0x09, 0x00, 0x00, 0x02, 0x02, 0x01, 0x00, 0x02, 0x05, 0x05, 0x00, 0x03, 0x07, 0x01, 0x01
        /*0010*/ 	.byte	0x02, 0x03, 0x00, 0x00, 0x02, 0x06, 0x01, 0x00, 0x04, 0x0b, 0x08, 0x00, 0x09, 0x00, 0x00, 0x00
        /*0020*/ 	.byte	0x00, 0x00, 0x00, 0x00


//--------------------- .nv.info.kernmulRSymm2Dx  --------------------------
	.section	.nv.info.kernmulRSymm2Dx,"",@"SHT_CUDA_INFO"
	.sectionflags	@""
	.align	4


	//----- nvinfo : EIATTR_CUDA_API_VERSION
	.align		4
        /*0000*/ 	.byte	0x04, 0x37
        /*0002*/ 	.short	(.L_7 - .L_6)
.L_6:
        /*0004*/ 	.word	0x00000082


	//----- nvinfo : EIATTR_KPARAM_INFO
	.align		4
.L_7:
        /*0008*/ 	.byte	0x04, 0x17
        /*000a*/ 	.short	(.L_9 - .L_8)
.L_8:
        /*000c*/ 	.word	0x00000000
        /*0010*/ 	.short	0x0003
        /*0012*/ 	.short	0x0014
        /*0014*/ 	.byte	0x00, 0xf0, 0x11, 0x00


	//----- nvinfo : EIATTR_KPARAM_INFO
	.align		4
.L_9:
        /*0018*/ 	.byte	0x04, 0x17
        /*001a*/ 	.short	(.L_11 - .L_10)
.L_10:
        /*001c*/ 	.word	0x00000000
        /*0020*/ 	.short	0x0002
        /*0022*/ 	.short	0x0010
        /*0024*/ 	.byte	0x00, 0xf0, 0x11, 0x00


	//----- nvinfo : EIATTR_KPARAM_INFO
	.align		4
.L_11:
        /*0028*/ 	.byte	0x04, 0x17
        /*002a*/ 	.short	(.L_13 - .L_12)
.L_12:
        /*002c*/ 	.word	0x00000000
        /*0030*/ 	.short	0x0001
        /*0032*/ 	.short	0x0008
        /*0034*/ 	.byte	0x00, 0xf5, 0x21, 0x00


	//----- nvinfo : EIATTR_KPARAM_INFO
	.align		4
.L_13:
        /*0038*/ 	.byte	0x04, 0x17
        /*003a*/ 	.short	(.L_15 - .L_14)
.L_14:
        /*003c*/ 	.word	0x00000000
        /*0040*/ 	.short	0x0000
        /*0042*/ 	.short	0x0000
        /*0044*/ 	.byte	0x00, 0xf5, 0x21, 0x00


	//----- nvinfo : EIATTR_SPARSE_MMA_MASK
	.align		4
.L_15:
        /*0048*/ 	.byte	0x03, 0x50
        /*004a*/ 	.short	0x0000


	//----- nvinfo : EIATTR_MAXREG_COUNT
	.align		4
        /*004c*/ 	.byte	0x03, 0x1b
        /*004e*/ 	.short	0x00ff


	//----- nvinfo : EIATTR_MERCURY_ISA_VERSION
	.align		4
        /*0050*/ 	.byte	0x03, 0x5f
        /*0052*/ 	.short	0x0101


	//----- nvinfo : EIATTR_VRC_CTA_INIT_COUNT
	.align		4
        /*0054*/ 	.byte	0x02, 0x4a
	.zero		1
	.zero		1


	//----- nvinfo : EIATTR_EXIT_INSTR_OFFSETS
	.align		4
        /*0058*/ 	.byte	0x04, 0x1c
        /*005a*/ 	.short	(.L_17 - .L_16)


	//   ....[0]....
.L_16:
        /*005c*/ 	.word	0x000000c0


	//   ....[1]....
        /*0060*/ 	.word	0x000001f0


	//----- nvinfo : EIATTR_CBANK_PARAM_SIZE
	.align		4
.L_17:
        /*0064*/ 	.byte	0x03, 0x19
        /*0066*/ 	.short	0x0018


	//----- nvinfo : EIATTR_PARAM_CBANK
	.align		4
        /*0068*/ 	.byte	0x04, 0x0a
        /*006a*/ 	.short	(.L_19 - .L_18)
	.align		4
.L_18:
        /*006c*/ 	.word	index@(.nv.constant0.kernmulRSymm2Dx)
        /*0070*/ 	.short	0x0380
        /*0072*/ 	.short	0x0018


	//----- nvinfo : EIATTR_SW_WAR
	.align		4
.L_19:
        /*0074*/ 	.byte	0x04, 0x36
        /*0076*/ 	.short	(.L_21 - .L_20)
.L_20:
        /*0078*/ 	.word	0x00000008
.L_21:


//--------------------- .nv.callgraph             --------------------------
	.section	.nv.callgraph,"",@"SHT_CUDA_CALLGRAPH"
	.align	4
	.sectionentsize	8
	.align		4
        /*0000*/ 	.word	0x00000000
	.align		4
        /*0004*/ 	.word	0xffffffff
	.align		4
        /*0008*/ 	.word	0x00000000
	.align		4
        /*000c*/ 	.word	0xfffffffe
	.align		4
        /*0010*/ 	.word	0x00000000
	.align		4
        /*0014*/ 	.word	0xfffffffd
	.align		4
        /*0018*/ 	.word	0x00000000
	.align		4
        /*001c*/ 	.word	0xfffffffc


//--------------------- .text.kernmulRSymm2Dx     --------------------------
	.section	.text.kernmulRSymm2Dx,"ax",@progbits
	.align	128
        .global         kernmulRSymm2Dx
        .type           kernmulRSymm2Dx,@function
        .size           kernmulRSymm2Dx,(.L_x_1 - kernmulRSymm2Dx)
        .other          kernmulRSymm2Dx,@"STO_CUDA_ENTRY STV_DEFAULT"
kernmulRSymm2Dx:
.text.kernmulRSymm2Dx:
[----:B------:R-:W-:Y:S01]  /*0000*/  LDC R1, c[0x0][0x37c] ;  /* 0x0000df00ff017b82 */ /* 0x000fe20000000800 */
[----:B------:R-:W0:Y:S07]  /*0010*/  S2R R2, SR_TID.X ;  /* 0x0000000000027919 */ /* 0x000e2e0000002100 */
[----:B------:R-:W1:Y:S01]  /*0020*/  LDC R0, c[0x0][0x364] ;  /* 0x0000d900ff007b82 */ /* 0x000e620000000800 */
[----:B------:R-:W2:Y:S01]  /*0030*/  LDCU.64 UR6, c[0x0][0x390] ;  /* 0x00007200ff0677ac */ /* 0x000ea20008000a00 */
[----:B------:R-:W1:Y:S06]  /*0040*/  S2R R3, SR_TID.Y ;  /* 0x0000000000037919 */ /* 0x000e6c0000002200 */
[----:B------:R-:W0:Y:S08]  /*0050*/  S2UR UR5, SR_CTAID.X ;  /* 0x00000000000579c3 */ /* 0x000e300000002500 */
[----:B------:R-:W0:Y:S08]  /*0060*/  LDC R7, c[0x0][0x360] ;  /* 0x0000d800ff077b82 */ /* 0x000e300000000800 */
[----:B------:R-:W1:Y:S01]  /*0070*/  S2UR UR4, SR_CTAID.Y ;  /* 0x00000000000479c3 */ /* 0x000e620000002600 */
[----:B0-----:R-:W-:-:S05]  /*0080*/  IMAD R7, R7, UR5, R2 ;  /* 0x0000000507077c24 */ /* 0x001fca000f8e0202 */
[----:B--2---:R-:W-:Y:S01]  /*0090*/  ISETP.GE.AND P0, PT, R7, UR7, PT ;  /* 0x0000000707007c0c */ /* 0x004fe2000bf06270 */
[----:B-1----:R-:W-:-:S05]  /*00a0*/  IMAD R0, R0, UR4, R3 ;  /* 0x0000000400007c24 */ /* 0x002fca000f8e0203 */
[----:B------:R-:W-:-:S13]  /*00b0*/  ISETP.GE.OR P0, PT, R0, UR6, P0 ;  /* 0x0000000600007c0c */ /* 0x000fda0008706670 */
[----:B------:R-:W-:Y:S05]  /*00c0*/  @P0 EXIT ;  /* 0x000000000000094d */ /* 0x000fea0003800000 */
[----:B------:R-:W0:Y:S01]  /*00d0*/  LDC.64 R4, c[0x0][0x388] ;  /* 0x0000e200ff047b82 */ /* 0x000e220000000a00 */
[----:B------:R-:W-:Y:S01]  /*00e0*/  USHF.R.U32.HI UR4, URZ, 0x1, UR6 ;  /* 0x00000001ff047899 */ /* 0x000fe20008011606 */
[----:B------:R-:W-:-:S05]  /*00f0*/  IMAD R9, R0, UR7, R7 ;  /* 0x0000000700097c24 */ /* 0x000fca000f8e0207 */
[C---:B------:R-:W-:Y:S01]  /*0100*/  ISETP.GT.U32.AND P0, PT, R0.reuse, UR4, PT ;  /* 0x0000000400007c0c */ /* 0x040fe2000bf04070 */
[----:B------:R-:W1:Y:S01]  /*0110*/  LDC.64 R2, c[0x0][0x380] ;  /* 0x0000e000ff027b82 */ /* 0x000e620000000a00 */
[----:B------:R-:W-:Y:S02]  /*0120*/  IADD3 R0, PT, PT, -R0, UR6, RZ ;  /* 0x0000000600007c10 */ /* 0x000fe4000fffe1ff */
[----:B------:R-:W-:Y:S01]  /*0130*/  SHF.L.U32 R11, R9, 0x1, RZ ;  /* 0x00000001090b7819 */ /* 0x000fe200000006ff */
[----:B------:R-:W2:Y:S08]  /*0140*/  LDCU.64 UR4, c[0x0][0x358] ;  /* 0x00006b00ff0477ac */ /* 0x000eb00008000a00 */
[----:B------:R-:W-:-:S04]  /*0150*/  @P0 IMAD R9, R0, UR7, R7 ;  /* 0x0000000700090c24 */ /* 0x000fc8000f8e0207 */
[----:B0-----:R-:W-:-:S06]  /*0160*/  IMAD.WIDE R4, R9, 0x4, R4 ;  /* 0x0000000409047825 */ /* 0x001fcc00078e0204 */
[----:B--2---:R-:W2:Y:S01]  /*0170*/  LDG.E.CONSTANT R5, desc[UR4][R4.64] ;  /* 0x0000000404057981 */ /* 0x004ea2000c1e9900 */
[----:B-1----:R-:W-:-:S05]  /*0180*/  IMAD.WIDE R2, R11, 0x4, R2 ;  /* 0x000000040b027825 */ /* 0x002fca00078e0202 */
[----:B------:R-:W2:Y:S04]  /*0190*/  LDG.E R0, desc[UR4][R2.64] ;  /* 0x0000000402007981 */ /* 0x000ea8000c1e1900 */
[----:B------:R-:W3:Y:S01]  /*01a0*/  LDG.E R6, desc[UR4][R2.64+0x4] ;  /* 0x0000040402067981 */ /* 0x000ee2000c1e1900 */
[-C--:B--2---:R-:W-:Y:S01]  /*01b0*/  FMUL R7, R0, R5.reuse ;  /* 0x0000000500077220 */ /* 0x084fe20000400000 */
[----:B---3--:R-:W-:-:S04]  /*01c0*/  FMUL R9, R6, R5 ;  /* 0x0000000506097220 */ /* 0x008fc80000400000 */
[----:B------:R-:W-:Y:S04]  /*01d0*/  STG.E desc[UR4][R2.64], R7 ;  /* 0x0000000702007986 */ /* 0x000fe8000c101904 */
[----:B------:R-:W-:Y:S01]  /*01e0*/  STG.E desc[UR4][R2.64+0x4], R9 ;  /* 0x0000040902007986 */ /* 0x000fe2000c101904 */
[----:B------:R-:W-:Y:S05]  /*01f0*/  EXIT ;  /* 0x000000000000794d */ /* 0x000fea0003800000 */
.L_x_0:
[----:B------:R-:W-:-:S00]  /*0200*/  BRA `(.L_x_0) ;  /* 0xfffffffc00fc7947 */ /* 0x000fc0000383ffff */
[----:B------:R-:W-:-:S00]  /*0210*/  NOP ;  /* 0x0000000000007918 */ /* 0x000fc00000000000 */
        /* <DEDUP_REMOVED lines=14> */
.L_x_1:


//--------------------- .nv.shared.reserved.0     --------------------------
	.section	.nv.shared.reserved.0,"aw",@nobits
	.weak		__nv_reservedSMEM_offset_0_alias
	.size		__nv_reservedSMEM_offset_0_alias, 0, 64
	.other		__nv_reservedSMEM_offset_0_alias,@"STO_CUDA_RESERVED_SHARED STV_DEFAULT"
__nv_reservedSMEM_offset_0_alias:
	.zero		0
	.zero		64


//--------------------- .nv.constant0.kernmulRSymm2Dx --------------------------
	.section	.nv.constant0.kernmulRSymm2Dx,"a",@progbits
	.sectionflags	@""
	.align	4
.nv.constant0.kernmulRSymm2Dx:
	.zero		920


//--------------------- SYMBOLS --------------------------

	.type		.nv.reservedSmem.offset0,@object
	.size		.nv.reservedSmem.offset0,0x4
